	.headerflags	@"EF_CUDA_TEXMODE_UNIFIED EF_CUDA_64BIT_ADDRESS EF_CUDA_ACCELERATORS EF_CUDA_SM90 EF_CUDA_VIRTUAL_SM(EF_CUDA_SM90)"
	.elftype	@"ET_EXEC"


//--------------------- .nv.info                  --------------------------
	.section	.nv.info,"",@"SHT_CUDA_INFO"
	.align	4


	//----- nvinfo : EIATTR_REGCOUNT
	.align		4
        /*0000*/ 	.byte	0x04, 0x2f
        /*0002*/ 	.short	(.L_3 - .L_2)
	.align		4
.L_2:
        /*0004*/ 	.word	index@(triton_poi_fused__native_batch_norm_legit_no_training_19)
        /*0008*/ 	.word	0x00000010


	//----- nvinfo : EIATTR_MIN_STACK_SIZE
	.align		4
.L_3:
        /*000c*/ 	.byte	0x04, 0x12
        /*000e*/ 	.short	(.L_5 - .L_4)
	.align		4
.L_4:
        /*0010*/ 	.word	index@(triton_poi_fused__native_batch_norm_legit_no_training_19)
        /*0014*/ 	.word	0x00000000


	//----- nvinfo : EIATTR_FRAME_SIZE
	.align		4
.L_5:
        /*0018*/ 	.byte	0x04, 0x11
        /*001a*/ 	.short	(.L_7 - .L_6)
	.align		4
.L_6:
        /*001c*/ 	.word	index@(triton_poi_fused__native_batch_norm_legit_no_training_19)
        /*0020*/ 	.word	0x00000000


	//----- nvinfo : EIATTR_MIN_STACK_SIZE
	.align		4
.L_7:
        /*0024*/ 	.byte	0x04, 0x12
        /*0026*/ 	.short	(.L_9 - .L_8)
	.align		4
.L_8:
        /*0028*/ 	.word	index@(triton_poi_fused__native_batch_norm_legit_no_training_19)
        /*002c*/ 	.word	0x00000000
.L_9:


//--------------------- .nv.info.triton_poi_fused__native_batch_norm_legit_no_training_19 --------------------------
	.section	.nv.info.triton_poi_fused__native_batch_norm_legit_no_training_19,"",@"SHT_CUDA_INFO"
	.sectionflags	@""
	.align	4


	//----- nvinfo : EIATTR_CUDA_API_VERSION
	.align		4
        /*0000*/ 	.byte	0x04, 0x37
        /*0002*/ 	.short	(.L_11 - .L_10)
.L_10:
        /*0004*/ 	.word	0x0000007c


	//----- nvinfo : EIATTR_KPARAM_INFO
	.align		4
.L_11:
        /*0008*/ 	.byte	0x04, 0x17
        /*000a*/ 	.short	(.L_13 - .L_12)
.L_12:
        /*000c*/ 	.word	0x00000000
        /*0010*/ 	.short	0x0006
        /*0012*/ 	.short	0x0030
        /*0014*/ 	.byte	0x00, 0xf0, 0x11, 0x00


	//----- nvinfo : EIATTR_KPARAM_INFO
	.align		4
.L_13:
        /*0018*/ 	.byte	0x04, 0x17
        /*001a*/ 	.short	(.L_15 - .L_14)
.L_14:
        /*001c*/ 	.word	0x00000000
        /*0020*/ 	.short	0x0005
        /*0022*/ 	.short	0x0028
        /*0024*/ 	.byte	0x00, 0xf4, 0x21, 0x00


	//----- nvinfo : EIATTR_KPARAM_INFO
	.align		4
.L_15:
        /*0028*/ 	.byte	0x04, 0x17
        /*002a*/ 	.short	(.L_17 - .L_16)
.L_16:
        /*002c*/ 	.word	0x00000000
        /*0030*/ 	.short	0x0004
        /*0032*/ 	.short	0x0020
        /*0034*/ 	.byte	0x00, 0xf4, 0x21, 0x00


	//----- nvinfo : EIATTR_KPARAM_INFO
	.align		4
.L_17:
        /*0038*/ 	.byte	0x04, 0x17
        /*003a*/ 	.short	(.L_19 - .L_18)
.L_18:
        /*003c*/ 	.word	0x00000000
        /*0040*/ 	.short	0x0003
        /*0042*/ 	.short	0x0018
        /*0044*/ 	.byte	0x00, 0xf4, 0x21, 0x00


	//----- nvinfo : EIATTR_KPARAM_INFO
	.align		4
.L_19:
        /*0048*/ 	.byte	0x04, 0x17
        /*004a*/ 	.short	(.L_21 - .L_20)
.L_20:
        /*004c*/ 	.word	0x00000000
        /*0050*/ 	.short	0x0002
        /*0052*/ 	.short	0x0010
        /*0054*/ 	.byte	0x00, 0xf4, 0x21, 0x00


	//----- nvinfo : EIATTR_KPARAM_INFO
	.align		4
.L_21:
        /*0058*/ 	.byte	0x04, 0x17
        /*005a*/ 	.short	(.L_23 - .L_22)
.L_22:
        /*005c*/ 	.word	0x00000000
        /*0060*/ 	.short	0x0001
        /*0062*/ 	.short	0x0008
        /*0064*/ 	.byte	0x00, 0xf4, 0x21, 0x00


	//----- nvinfo : EIATTR_KPARAM_INFO
	.align		4
.L_23:
        /*0068*/ 	.byte	0x04, 0x17
        /*006a*/ 	.short	(.L_25 - .L_24)
.L_24:
        /*006c*/ 	.word	0x00000000
        /*0070*/ 	.short	0x0000
        /*0072*/ 	.short	0x0000
        /*0074*/ 	.byte	0x00, 0xf4, 0x21, 0x00


	//----- nvinfo : EIATTR_SPARSE_MMA_MASK
	.align		4
.L_25:
        /*0078*/ 	.byte	0x03, 0x50
        /*007a*/ 	.short	0x0000


	//----- nvinfo : EIATTR_MAXREG_COUNT
	.align		4
        /*007c*/ 	.byte	0x03, 0x1b
        /*007e*/ 	.short	0x00ff


	//----- nvinfo : EIATTR_EXIT_INSTR_OFFSETS
	.align		4
        /*0080*/ 	.byte	0x04, 0x1c
        /*0082*/ 	.short	(.L_27 - .L_26)


	//   ....[0]....
.L_26:
        /*0084*/ 	.word	0x000002e0


	//----- nvinfo : EIATTR_REQNTID
	.align		4
.L_27:
        /*0088*/ 	.byte	0x04, 0x10
        /*008a*/ 	.short	(.L_29 - .L_28)
.L_28:
        /*008c*/ 	.word	0x00000080
        /*0090*/ 	.word	0x00000001
        /*0094*/ 	.word	0x00000001


	//----- nvinfo : EIATTR_CBANK_PARAM_SIZE
	.align		4
.L_29:
        /*0098*/ 	.byte	0x03, 0x19
        /*009a*/ 	.short	0x0034


	//----- nvinfo : EIATTR_PARAM_CBANK
	.align		4
        /*009c*/ 	.byte	0x04, 0x0a
        /*009e*/ 	.short	(.L_31 - .L_30)
	.align		4
.L_30:
        /*00a0*/ 	.word	index@(.nv.constant0.triton_poi_fused__native_batch_norm_legit_no_training_19)
        /*00a4*/ 	.short	0x0210
        /*00a6*/ 	.short	0x0034


	//----- nvinfo : EIATTR_SW_WAR
	.align		4
.L_31:
        /*00a8*/ 	.byte	0x04, 0x36
        /*00aa*/ 	.short	(.L_33 - .L_32)
.L_32:
        /*00ac*/ 	.word	0x00000008
.L_33:


//--------------------- .nv.callgraph             --------------------------
	.section	.nv.callgraph,"",@"SHT_CUDA_CALLGRAPH"
	.align	4
	.sectionentsize	8
	.align		4
        /*0000*/ 	.word	0x00000000
	.align		4
        /*0004*/ 	.word	0xffffffff
	.align		4
        /*0008*/ 	.word	0x00000000
	.align		4
        /*000c*/ 	.word	0xfffffffe
	.align		4
        /*0010*/ 	.word	0x00000000
	.align		4
        /*0014*/ 	.word	0xfffffffd
	.align		4
        /*0018*/ 	.word	0x00000000
	.align		4
        /*001c*/ 	.word	0xfffffffc


//--------------------- .nv.constant4             --------------------------
	.section	.nv.constant4,"a",@progbits
	.align	8
	.align		8
.nv.constant4:
        /*0000*/ 	.dword	_$_str
	.align		8
        /*0008*/ 	.dword	_$_str_$_2


//--------------------- .text.triton_poi_fused__native_batch_norm_legit_no_training_19 --------------------------
	.section	.text.triton_poi_fused__native_batch_norm_legit_no_training_19,"ax",@progbits
	.align	128
        .global         triton_poi_fused__native_batch_norm_legit_no_training_19
        .type           triton_poi_fused__native_batch_norm_legit_no_training_19,@function
        .size           triton_poi_fused__native_batch_norm_legit_no_training_19,(.L_x_1 - triton_poi_fused__native_batch_norm_legit_no_training_19)
        .other          triton_poi_fused__native_batch_norm_legit_no_training_19,@"STO_CUDA_ENTRY STV_DEFAULT"
triton_poi_fused__native_batch_norm_legit_no_training_19:
.text.triton_poi_fused__native_batch_norm_legit_no_training_19:
[----:B------:R-:W-:Y:S01]  /*0000*/  LDC R1, c[0x0][0x28] ;  /* 0x00000a00ff017b82 */ /* 0x000fe20000000800 */
[----:B------:R-:W1:Y:S07]  /*0010*/  S2R R0, SR_TID.X ;  /* 0x0000000000007919 */ /* 0x000e6e0000002100 */
[----:B------:R-:W2:Y:S01]  /*0020*/  LDC.64 R6, c[0x0][0x220] ;  /* 0x00008800ff067b82 */ /* 0x000ea20000000a00 */
[----:B------:R-:W-:Y:S01]  /*0030*/  ULDC.64 UR4, c[0x0][0x208] ;  /* 0x0000820000047ab9 */ /* 0x000fe20000000a00 */
[----:B------:R-:W3:Y:S06]  /*0040*/  S2R R3, SR_CTAID.X ;  /* 0x0000000000037919 */ /* 0x000eec0000002500 */
[----:B------:R-:W4:Y:S08]  /*0050*/  LDC.64 R4, c[0x0][0x218] ;  /* 0x00008600ff047b82 */ /* 0x000f300000000a00 */
[----:B------:R-:W5:Y:S08]  /*0060*/  LDC.64 R8, c[0x0][0x228] ;  /* 0x00008a00ff087b82 */ /* 0x000f700000000a00 */
[----:B------:R-:W4:Y:S01]  /*0070*/  LDC.64 R10, c[0x0][0x230] ;  /* 0x00008c00ff0a7b82 */ /* 0x000f220000000a00 */
[----:B-1----:R-:W-:-:S02]  /*0080*/  LOP3.LUT R0, R0, 0x7f, RZ, 0xc0, !PT ;  /* 0x0000007f00007812 */ /* 0x002fc400078ec0ff */
[----:B---3--:R-:W-:Y:S02]  /*0090*/  SHF.R.S32.HI R2, RZ, 0x18, R3 ;  /* 0x00000018ff027819 */ /* 0x008fe40000011403 */
[----:B------:R-:W-:Y:S02]  /*00a0*/  LEA R0, R3, R0, 0x7 ;  /* 0x0000000003007211 */ /* 0x000fe400078e38ff */
[----:B------:R-:W-:-:S04]  /*00b0*/  SGXT R3, R2, 0x1 ;  /* 0x000000010203781a */ /* 0x000fc80000000200 */
[----:B------:R-:W-:-:S04]  /*00c0*/  LEA.HI R3, R3, R0, RZ, 0x4 ;  /* 0x0000000003037211 */ /* 0x000fc800078f20ff */
[--C-:B------:R-:W-:Y:S02]  /*00d0*/  SHF.R.S32.HI R2, RZ, 0x4, R3.reuse ;  /* 0x00000004ff027819 */ /* 0x100fe40000011403 */
[----:B------:R-:W-:-:S04]  /*00e0*/  SHF.R.S32.HI R3, RZ, 0x1f, R3 ;  /* 0x0000001fff037819 */ /* 0x000fc80000011403 */
[----:B------:R-:W-:-:S04]  /*00f0*/  LEA.HI R3, R3, R2, RZ, 0x6 ;  /* 0x0000000203037211 */ /* 0x000fc800078f30ff */
[----:B------:R-:W-:-:S04]  /*0100*/  LOP3.LUT R3, R3, 0xffffffc0, RZ, 0xc0, !PT ;  /* 0xffffffc003037812 */ /* 0x000fc800078ec0ff */
[----:B------:R-:W-:Y:S02]  /*0110*/  IADD3 R13, R2, -R3, RZ ;  /* 0x80000003020d7210 */ /* 0x000fe40007ffe0ff */
[----:B------:R-:W1:Y:S03]  /*0120*/  LDC.64 R2, c[0x0][0x210] ;  /* 0x00008400ff027b82 */ /* 0x000e660000000a00 */
[----:B--2---:R-:W-:-:S06]  /*0130*/  IMAD.WIDE R6, R13, 0x4, R6 ;  /* 0x000000040d067825 */ /* 0x004fcc00078e0206 */
[----:B------:R-:W2:Y:S01]  /*0140*/  LDG.E.EL R6, desc[UR4][R6.64] ;  /* 0x0000000406067981 */ /* 0x000ea2000c2e1900 */
[----:B----4-:R-:W-:-:S04]  /*0150*/  IMAD.WIDE R4, R13, 0x4, R4 ;  /* 0x000000040d047825 */ /* 0x010fc800078e0204 */
[C---:B-----5:R-:W-:Y:S02]  /*0160*/  IMAD.WIDE R8, R13.reuse, 0x4, R8 ;  /* 0x000000040d087825 */ /* 0x060fe400078e0208 */
[----:B------:R3:W4:Y:S02]  /*0170*/  LDG.E.EL R5, desc[UR4][R4.64] ;  /* 0x0000000404057981 */ /* 0x000724000c2e1900 */
[----:B0-----:R-:W-:Y:S02]  /*0180*/  IMAD.WIDE R10, R13, 0x4, R10 ;  /* 0x000000040d0a7825 */ /* 0x001fe400078e020a */
[----:B------:R-:W5:Y:S02]  /*0190*/  LDG.E.EL R8, desc[UR4][R8.64] ;  /* 0x0000000408087981 */ /* 0x000f64000c2e1900 */
[C---:B-1----:R-:W-:Y:S02]  /*01a0*/  IMAD.WIDE R2, R0.reuse, 0x4, R2 ;  /* 0x0000000400027825 */ /* 0x042fe400078e0202 */
[----:B------:R-:W5:Y:S04]  /*01b0*/  LDG.E.EL R11, desc[UR4][R10.64] ;  /* 0x000000040a0b7981 */ /* 0x000f68000c2e1900 */
[----:B------:R0:W4:Y:S01]  /*01c0*/  LDG.E R12, desc[UR4][R2.64] ;  /* 0x00000004020c7981 */ /* 0x000122000c1e1900 */
[----:B---3--:R-:W-:Y:S01]  /*01d0*/  HFMA2.MMA R4, -RZ, RZ, 1.625, 0 ;  /* 0x3e800000ff047435 */ /* 0x008fe200000001ff */
[----:B0-----:R-:W0:Y:S02]  /*01e0*/  LDC.64 R2, c[0x0][0x238] ;  /* 0x00008e00ff027b82 */ /* 0x001e240000000a00 */
[----:B0-----:R-:W-:-:S04]  /*01f0*/  IMAD.WIDE R2, R0, 0x4, R2 ;  /* 0x0000000400027825 */ /* 0x001fc800078e0202 */
[----:B--2---:R-:W-:-:S04]  /*0200*/  FADD R6, R6, 9.9999997473787516356e-06 ;  /* 0x3727c5ac06067421 */ /* 0x004fc80000000000 */
[----:B------:R-:W0:Y:S02]  /*0210*/  MUFU.SQRT R7, R6 ;  /* 0x0000000600077308 */ /* 0x000e240000002000 */
[C---:B0-----:R-:W-:Y:S02]  /*0220*/  FSETP.GT.AND P0, PT, R7.reuse, 8.50705917302346158658e+37, PT ;  /* 0x7e8000000700780b */ /* 0x041fe40003f04000 */
[----:B------:R-:W-:-:S11]  /*0230*/  FSETP.GEU.AND P1, PT, R7, 1.175494350822287508e-38, PT ;  /* 0x008000000700780b */ /* 0x000fd60003f2e000 */
[----:B------:R-:W-:-:S04]  /*0240*/  @P0 FMUL R7, R7, 0.25 ;  /* 0x3e80000007070820 */ /* 0x000fc80000400000 */
[----:B------:R-:W-:-:S06]  /*0250*/  @!P1 FMUL R7, R7, 16777216 ;  /* 0x4b80000007079820 */ /* 0x000fcc0000400000 */
[----:B------:R-:W0:Y:S01]  /*0260*/  MUFU.RCP R7, R7 ;  /* 0x0000000700077308 */ /* 0x000e220000001000 */
[----:B------:R-:W-:Y:S01]  /*0270*/  FSEL R4, R4, 1, P0 ;  /* 0x3f80000004047808 */ /* 0x000fe20000000000 */
[----:B----4-:R-:W-:-:S04]  /*0280*/  FADD R5, R12, -R5 ;  /* 0x800000050c057221 */ /* 0x010fc80000000000 */
[----:B------:R-:W-:-:S04]  /*0290*/  @!P1 FMUL R4, R4, 16777216 ;  /* 0x4b80000004049820 */ /* 0x000fc80000400000 */
[----:B0-----:R-:W-:-:S04]  /*02a0*/  FMUL R4, R7, R4 ;  /* 0x0000000407047220 */ /* 0x001fc80000400000 */
[----:B------:R-:W-:-:S04]  /*02b0*/  FMUL R4, R5, R4 ;  /* 0x0000000405047220 */ /* 0x000fc80000400000 */
[----:B-----5:R-:W-:-:S05]  /*02c0*/  FFMA R11, R8, R4, R11 ;  /* 0x00000004080b7223 */ /* 0x020fca000000000b */
[----:B------:R-:W-:Y:S01]  /*02d0*/  STG.E desc[UR4][R2.64], R11 ;  /* 0x0000000b02007986 */ /* 0x000fe2000c101904 */
[----:B------:R-:W-:Y:S05]  /*02e0*/  EXIT ;  /* 0x000000000000794d */ /* 0x000fea0003800000 */
.L_x_0:
[----:B------:R-:W-:-:S00]  /*02f0*/  BRA `(.L_x_0) ;  /* 0xfffffffc00fc7947 */ /* 0x000fc0000383ffff */
[----:B------:R-:W-:-:S00]  /*0300*/  NOP ;  /* 0x0000000000007918 */ /* 0x000fc00000000000 */
[----:B------:R-:W-:-:S00]  /*0310*/  NOP ;  /* 0x0000000000007918 */ /* 0x000fc00000000000 */
[----:B------:R-:W-:-:S00]  /*0320*/  NOP ;  /* 0x0000000000007918 */ /* 0x000fc00000000000 */
[----:B------:R-:W-:-:S00]  /*0330*/  NOP ;  /* 0x0000000000007918 */ /* 0x000fc00000000000 */
[----:B------:R-:W-:-:S00]  /*0340*/  NOP ;  /* 0x0000000000007918 */ /* 0x000fc00000000000 */
[----:B------:R-:W-:-:S00]  /*0350*/  NOP ;  /* 0x0000000000007918 */ /* 0x000fc00000000000 */
[----:B------:R-:W-:-:S00]  /*0360*/  NOP ;  /* 0x0000000000007918 */ /* 0x000fc00000000000 */
[----:B------:R-:W-:-:S00]  /*0370*/  NOP ;  /* 0x0000000000007918 */ /* 0x000fc00000000000 */
.L_x_1:


//--------------------- .nv.global.init           --------------------------
	.section	.nv.global.init,"aw",@progbits
.nv.global.init:
	.type		_$_str,@object
	.size		_$_str,(_$_str_$_2 - _$_str)
_$_str:
        /*0000*/ 	.byte	0x5f, 0x5f, 0x43, 0x55, 0x44, 0x41, 0x5f, 0x46, 0x54, 0x5a, 0x00
	.type		_$_str_$_2,@object
	.size		_$_str_$_2,(.L_1 - _$_str_$_2)
_$_str_$_2:
        /*000b*/ 	.byte	0x5f, 0x5f, 0x43, 0x55, 0x44, 0x41, 0x5f, 0x50, 0x52, 0x45, 0x43, 0x5f, 0x53, 0x51, 0x52, 0x54
        /*001b*/ 	.byte	0x00
.L_1:


//--------------------- .nv.constant0.triton_poi_fused__native_batch_norm_legit_no_training_19 --------------------------
	.section	.nv.constant0.triton_poi_fused__native_batch_norm_legit_no_training_19,"a",@progbits
	.sectionflags	@""
	.align	4
.nv.constant0.triton_poi_fused__native_batch_norm_legit_no_training_19:
	.zero		580
